//
// Generated by NVIDIA NVVM Compiler
//
// Compiler Build ID: CL-36424714
// Cuda compilation tools, release 13.0, V13.0.88
// Based on NVVM 20.0.0
//

.version 9.0
.target sm_100
.address_size 64

	// .globl	_Z14kernel_columnsPKfS0_Pfiii

.visible .entry _Z14kernel_columnsPKfS0_Pfiii(
	.param .u64 .ptr .align 1 _Z14kernel_columnsPKfS0_Pfiii_param_0,
	.param .u64 .ptr .align 1 _Z14kernel_columnsPKfS0_Pfiii_param_1,
	.param .u64 .ptr .align 1 _Z14kernel_columnsPKfS0_Pfiii_param_2,
	.param .u32 _Z14kernel_columnsPKfS0_Pfiii_param_3,
	.param .u32 _Z14kernel_columnsPKfS0_Pfiii_param_4,
	.param .u32 _Z14kernel_columnsPKfS0_Pfiii_param_5
)
{
	.reg .pred 	%p<52>;
	.reg .b32 	%r<111>;
	.reg .b32 	%f<87>;
	.reg .b64 	%rd<47>;

	ld.param.u64 	%rd7, [_Z14kernel_columnsPKfS0_Pfiii_param_0];
	ld.param.u64 	%rd8, [_Z14kernel_columnsPKfS0_Pfiii_param_1];
	ld.param.u64 	%rd6, [_Z14kernel_columnsPKfS0_Pfiii_param_2];
	ld.param.u32 	%r55, [_Z14kernel_columnsPKfS0_Pfiii_param_3];
	ld.param.u32 	%r56, [_Z14kernel_columnsPKfS0_Pfiii_param_4];
	ld.param.u32 	%r57, [_Z14kernel_columnsPKfS0_Pfiii_param_5];
	cvta.to.global.u64 	%rd1, %rd7;
	cvta.to.global.u64 	%rd2, %rd8;
	mov.u32 	%r58, %tid.x;
	mov.u32 	%r59, %ntid.x;
	mov.u32 	%r60, %ctaid.x;
	mad.lo.s32 	%r1, %r59, %r60, %r58;
	mov.u32 	%r61, %tid.y;
	mov.u32 	%r62, %ntid.y;
	mov.u32 	%r63, %ctaid.y;
	mad.lo.s32 	%r2, %r62, %r63, %r61;
	mov.u32 	%r64, %nctaid.x;
	mul.lo.s32 	%r65, %r64, %r59;
	mul.lo.s32 	%r3, %r65, %r2;
	setp.lt.s32 	%p1, %r57, 0;
	mov.f32 	%f82, 0f00000000;
	@%p1 bra 	$L__BB0_39;
	neg.s32 	%r109, %r57;
	setp.lt.u32 	%p2, %r57, 4;
	mov.f32 	%f82, 0f00000000;
	@%p2 bra 	$L__BB0_21;
	shl.b32 	%r105, %r57, 1;
	sub.s32 	%r107, 3, %r57;
	and.b32  	%r66, %r105, -8;
	neg.s32 	%r106, %r66;
	sub.s32 	%r104, %r2, %r57;
	mul.lo.s32 	%r67, %r55, %r104;
	add.s32 	%r68, %r67, %r55;
	add.s32 	%r103, %r1, %r68;
	shl.b32 	%r10, %r55, 3;
	add.s32 	%r69, %r104, 2;
	mad.lo.s32 	%r102, %r55, %r69, %r1;
	add.s32 	%r70, %r104, 3;
	mad.lo.s32 	%r101, %r55, %r70, %r1;
	add.s32 	%r71, %r104, 4;
	mad.lo.s32 	%r100, %r55, %r71, %r1;
	add.s32 	%r72, %r104, 5;
	mad.lo.s32 	%r99, %r55, %r72, %r1;
	add.s32 	%r73, %r104, 6;
	mad.lo.s32 	%r98, %r55, %r73, %r1;
	add.s32 	%r74, %r104, 7;
	mad.lo.s32 	%r97, %r55, %r74, %r1;
	add.s32 	%r96, %r1, %r67;
	mov.f32 	%f82, 0f00000000;
$L__BB0_3:
	.pragma "nounroll";
	setp.lt.s32 	%p3, %r104, 0;
	setp.ge.s32 	%p4, %r104, %r56;
	mul.wide.s32 	%rd9, %r105, 4;
	add.s64 	%rd3, %rd1, %rd9;
	or.pred  	%p5, %p3, %p4;
	@%p5 bra 	$L__BB0_5;
	mul.wide.s32 	%rd10, %r96, 4;
	add.s64 	%rd11, %rd2, %rd10;
	ld.global.f32 	%f38, [%rd11];
	ld.global.f32 	%f39, [%rd3];
	fma.rn.f32 	%f82, %f38, %f39, %f82;
$L__BB0_5:
	add.s32 	%r75, %r104, 1;
	setp.lt.s32 	%p6, %r75, 0;
	setp.ge.s32 	%p7, %r75, %r56;
	or.pred  	%p8, %p6, %p7;
	@%p8 bra 	$L__BB0_7;
	mul.wide.s32 	%rd12, %r103, 4;
	add.s64 	%rd13, %rd2, %rd12;
	ld.global.f32 	%f40, [%rd13];
	ld.global.f32 	%f41, [%rd3+-4];
	fma.rn.f32 	%f82, %f40, %f41, %f82;
$L__BB0_7:
	add.s32 	%r76, %r104, 2;
	setp.lt.s32 	%p9, %r76, 0;
	setp.ge.s32 	%p10, %r76, %r56;
	or.pred  	%p11, %p9, %p10;
	@%p11 bra 	$L__BB0_9;
	mul.wide.s32 	%rd14, %r102, 4;
	add.s64 	%rd15, %rd2, %rd14;
	ld.global.f32 	%f42, [%rd15];
	ld.global.f32 	%f43, [%rd3+-8];
	fma.rn.f32 	%f82, %f42, %f43, %f82;
$L__BB0_9:
	add.s32 	%r77, %r104, 3;
	setp.lt.s32 	%p12, %r77, 0;
	setp.ge.s32 	%p13, %r77, %r56;
	or.pred  	%p14, %p12, %p13;
	@%p14 bra 	$L__BB0_11;
	mul.wide.s32 	%rd16, %r101, 4;
	add.s64 	%rd17, %rd2, %rd16;
	ld.global.f32 	%f44, [%rd17];
	ld.global.f32 	%f45, [%rd3+-12];
	fma.rn.f32 	%f82, %f44, %f45, %f82;
$L__BB0_11:
	add.s32 	%r78, %r104, 4;
	setp.lt.s32 	%p15, %r78, 0;
	setp.ge.s32 	%p16, %r78, %r56;
	or.pred  	%p17, %p15, %p16;
	@%p17 bra 	$L__BB0_13;
	mul.wide.s32 	%rd18, %r100, 4;
	add.s64 	%rd19, %rd2, %rd18;
	ld.global.f32 	%f46, [%rd19];
	ld.global.f32 	%f47, [%rd3+-16];
	fma.rn.f32 	%f82, %f46, %f47, %f82;
$L__BB0_13:
	add.s32 	%r79, %r104, 5;
	setp.lt.s32 	%p18, %r79, 0;
	setp.ge.s32 	%p19, %r79, %r56;
	or.pred  	%p20, %p18, %p19;
	@%p20 bra 	$L__BB0_15;
	mul.wide.s32 	%rd20, %r99, 4;
	add.s64 	%rd21, %rd2, %rd20;
	ld.global.f32 	%f48, [%rd21];
	ld.global.f32 	%f49, [%rd3+-20];
	fma.rn.f32 	%f82, %f48, %f49, %f82;
$L__BB0_15:
	add.s32 	%r80, %r104, 6;
	setp.lt.s32 	%p21, %r80, 0;
	setp.ge.s32 	%p22, %r80, %r56;
	or.pred  	%p23, %p21, %p22;
	@%p23 bra 	$L__BB0_17;
	mul.wide.s32 	%rd22, %r98, 4;
	add.s64 	%rd23, %rd2, %rd22;
	ld.global.f32 	%f50, [%rd23];
	ld.global.f32 	%f51, [%rd3+-24];
	fma.rn.f32 	%f82, %f50, %f51, %f82;
$L__BB0_17:
	add.s32 	%r81, %r104, 7;
	setp.lt.s32 	%p24, %r81, 0;
	setp.ge.s32 	%p25, %r81, %r56;
	or.pred  	%p26, %p24, %p25;
	@%p26 bra 	$L__BB0_19;
	mul.wide.s32 	%rd24, %r97, 4;
	add.s64 	%rd25, %rd2, %rd24;
	ld.global.f32 	%f52, [%rd25];
	ld.global.f32 	%f53, [%rd3+-28];
	fma.rn.f32 	%f82, %f52, %f53, %f82;
$L__BB0_19:
	add.s32 	%r107, %r107, 8;
	add.s32 	%r106, %r106, 8;
	add.s32 	%r105, %r105, -8;
	add.s32 	%r104, %r104, 8;
	add.s32 	%r103, %r103, %r10;
	add.s32 	%r102, %r102, %r10;
	add.s32 	%r101, %r101, %r10;
	add.s32 	%r100, %r100, %r10;
	add.s32 	%r99, %r99, %r10;
	add.s32 	%r98, %r98, %r10;
	add.s32 	%r97, %r97, %r10;
	add.s32 	%r96, %r96, %r10;
	setp.ne.s32 	%p27, %r106, 0;
	@%p27 bra 	$L__BB0_3;
	add.s32 	%r109, %r107, -3;
$L__BB0_21:
	shl.b32 	%r82, %r57, 1;
	and.b32  	%r83, %r82, 6;
	setp.lt.u32 	%p28, %r83, 3;
	@%p28 bra 	$L__BB0_31;
	add.s32 	%r44, %r109, %r2;
	setp.lt.s32 	%p29, %r44, 0;
	setp.ge.s32 	%p30, %r44, %r56;
	sub.s32 	%r84, %r57, %r109;
	mul.wide.s32 	%rd26, %r84, 4;
	add.s64 	%rd4, %rd1, %rd26;
	or.pred  	%p31, %p29, %p30;
	@%p31 bra 	$L__BB0_24;
	mad.lo.s32 	%r85, %r44, %r55, %r1;
	mul.wide.s32 	%rd27, %r85, 4;
	add.s64 	%rd28, %rd2, %rd27;
	ld.global.f32 	%f54, [%rd28];
	ld.global.f32 	%f55, [%rd4];
	fma.rn.f32 	%f82, %f54, %f55, %f82;
$L__BB0_24:
	add.s32 	%r45, %r44, 1;
	setp.lt.s32 	%p32, %r45, 0;
	setp.ge.s32 	%p33, %r45, %r56;
	or.pred  	%p34, %p32, %p33;
	@%p34 bra 	$L__BB0_26;
	mad.lo.s32 	%r86, %r45, %r55, %r1;
	mul.wide.s32 	%rd29, %r86, 4;
	add.s64 	%rd30, %rd2, %rd29;
	ld.global.f32 	%f56, [%rd30];
	ld.global.f32 	%f57, [%rd4+-4];
	fma.rn.f32 	%f82, %f56, %f57, %f82;
$L__BB0_26:
	add.s32 	%r46, %r44, 2;
	setp.lt.s32 	%p35, %r46, 0;
	setp.ge.s32 	%p36, %r46, %r56;
	or.pred  	%p37, %p35, %p36;
	@%p37 bra 	$L__BB0_28;
	mad.lo.s32 	%r87, %r46, %r55, %r1;
	mul.wide.s32 	%rd31, %r87, 4;
	add.s64 	%rd32, %rd2, %rd31;
	ld.global.f32 	%f58, [%rd32];
	ld.global.f32 	%f59, [%rd4+-8];
	fma.rn.f32 	%f82, %f58, %f59, %f82;
$L__BB0_28:
	add.s32 	%r47, %r44, 3;
	setp.lt.s32 	%p38, %r47, 0;
	setp.ge.s32 	%p39, %r47, %r56;
	or.pred  	%p40, %p38, %p39;
	@%p40 bra 	$L__BB0_30;
	mad.lo.s32 	%r88, %r47, %r55, %r1;
	mul.wide.s32 	%rd33, %r88, 4;
	add.s64 	%rd34, %rd2, %rd33;
	ld.global.f32 	%f60, [%rd34];
	ld.global.f32 	%f61, [%rd4+-12];
	fma.rn.f32 	%f82, %f60, %f61, %f82;
$L__BB0_30:
	add.s32 	%r109, %r109, 4;
$L__BB0_31:
	and.b32  	%r89, %r57, 1;
	setp.eq.b32 	%p41, %r89, 1;
	not.pred 	%p42, %p41;
	@%p42 bra 	$L__BB0_37;
	add.s32 	%r50, %r109, %r2;
	setp.lt.s32 	%p43, %r50, 0;
	setp.ge.s32 	%p44, %r50, %r56;
	sub.s32 	%r90, %r57, %r109;
	mul.wide.s32 	%rd35, %r90, 4;
	add.s64 	%rd5, %rd1, %rd35;
	or.pred  	%p45, %p43, %p44;
	@%p45 bra 	$L__BB0_34;
	mad.lo.s32 	%r91, %r50, %r55, %r1;
	mul.wide.s32 	%rd36, %r91, 4;
	add.s64 	%rd37, %rd2, %rd36;
	ld.global.f32 	%f62, [%rd37];
	ld.global.f32 	%f63, [%rd5];
	fma.rn.f32 	%f82, %f62, %f63, %f82;
$L__BB0_34:
	add.s32 	%r51, %r50, 1;
	setp.lt.s32 	%p46, %r51, 0;
	setp.ge.s32 	%p47, %r51, %r56;
	or.pred  	%p48, %p46, %p47;
	@%p48 bra 	$L__BB0_36;
	mad.lo.s32 	%r92, %r51, %r55, %r1;
	mul.wide.s32 	%rd38, %r92, 4;
	add.s64 	%rd39, %rd2, %rd38;
	ld.global.f32 	%f64, [%rd39];
	ld.global.f32 	%f65, [%rd5+-4];
	fma.rn.f32 	%f82, %f64, %f65, %f82;
$L__BB0_36:
	add.s32 	%r109, %r109, 2;
$L__BB0_37:
	add.s32 	%r54, %r109, %r2;
	setp.lt.s32 	%p49, %r54, 0;
	setp.ge.s32 	%p50, %r54, %r56;
	or.pred  	%p51, %p49, %p50;
	@%p51 bra 	$L__BB0_39;
	mad.lo.s32 	%r93, %r54, %r55, %r1;
	mul.wide.s32 	%rd40, %r93, 4;
	add.s64 	%rd41, %rd2, %rd40;
	ld.global.f32 	%f66, [%rd41];
	sub.s32 	%r94, %r57, %r109;
	mul.wide.s32 	%rd42, %r94, 4;
	add.s64 	%rd43, %rd1, %rd42;
	ld.global.f32 	%f67, [%rd43];
	fma.rn.f32 	%f82, %f66, %f67, %f82;
$L__BB0_39:
	cvta.to.global.u64 	%rd44, %rd6;
	add.s32 	%r95, %r3, %r1;
	mul.wide.s32 	%rd45, %r95, 4;
	add.s64 	%rd46, %rd44, %rd45;
	st.global.f32 	[%rd46], %f82;
	ret;

}


// ===== COMPILED SASS (sm_100) =====

	.target	sm_100

	.elftype	@"ET_EXEC"


//--------------------- .note.nv.tkinfo           --------------------------
	.section	.note.nv.tkinfo,"",@"SHT_NOTE"
	.sectionflags	@"SHF_NOTE_NV_TKINFO"
	.tkinfo
        /*0018*/ 	.word	0x00000002
        /*0030*/ 	.string	""
        /*0030*/ 	.string	"ptxas"
        /*0030*/ 	.string	"Cuda compilation tools, release 13.0, V13.0.88"
        /*0030*/ 	.string	"Build cuda_13.0.r13.0/compiler.36424714_0"
        /*0030*/ 	.string	"-arch sm_100 -m 64 "



//--------------------- .note.nv.cuinfo           --------------------------
	.section	.note.nv.cuinfo,"",@"SHT_NOTE"
	.sectionflags	@"SHF_NOTE_NV_CUINFO"
        /*0018*/ 	.short	0x0002
        /*001a*/ 	.short	0x0064
        /*001c*/ 	.short	0x0082
	.zero		2


//--------------------- .nv.info                  --------------------------
	.section	.nv.info,"",@"SHT_CUDA_INFO"
	.align	4


	//----- nvinfo : EIATTR_REGCOUNT
	.align		4
        /*0000*/ 	.byte	0x04, 0x2f
        /*0002*/ 	.short	(.L_1 - .L_0)
	.align		4
.L_0:
        /*0004*/ 	.word	index@(_Z14kernel_columnsPKfS0_Pfiii)
        /*0008*/ 	.word	0x00000020


	//----- nvinfo : EIATTR_FRAME_SIZE
	.align		4
.L_1:
        /*000c*/ 	.byte	0x04, 0x11
        /*000e*/ 	.short	(.L_3 - .L_2)
	.align		4
.L_2:
        /*0010*/ 	.word	index@(_Z14kernel_columnsPKfS0_Pfiii)
        /*0014*/ 	.word	0x00000000


	//----- nvinfo : EIATTR_MIN_STACK_SIZE
	.align		4
.L_3:
        /*0018*/ 	.byte	0x04, 0x12
        /*001a*/ 	.short	(.L_5 - .L_4)
	.align		4
.L_4:
        /*001c*/ 	.word	index@(_Z14kernel_columnsPKfS0_Pfiii)
        /*0020*/ 	.word	0x00000000
.L_5:


//--------------------- .nv.compat                --------------------------
	.section	.nv.compat,"",@"SHT_CUDA_COMPAT_INFO"
	.align	4
        /*0000*/ 	.byte	0x02, 0x09, 0x00, 0x00, 0x02, 0x02, 0x01, 0x00, 0x02, 0x05, 0x05, 0x00, 0x03, 0x07, 0x01, 0x01
        /*0010*/ 	.byte	0x02, 0x03, 0x00, 0x00, 0x02, 0x06, 0x01, 0x00, 0x04, 0x0b, 0x08, 0x00, 0x09, 0x00, 0x00, 0x00
        /*0020*/ 	.byte	0x00, 0x00, 0x00, 0x00


//--------------------- .nv.info._Z14kernel_columnsPKfS0_Pfiii --------------------------
	.section	.nv.info._Z14kernel_columnsPKfS0_Pfiii,"",@"SHT_CUDA_INFO"
	.sectionflags	@""
	.align	4


	//----- nvinfo : EIATTR_CUDA_API_VERSION
	.align		4
        /*0000*/ 	.byte	0x04, 0x37
        /*0002*/ 	.short	(.L_7 - .L_6)
.L_6:
        /*0004*/ 	.word	0x00000082


	//----- nvinfo : EIATTR_KPARAM_INFO
	.align		4
.L_7:
        /*0008*/ 	.byte	0x04, 0x17
        /*000a*/ 	.short	(.L_9 - .L_8)
.L_8:
        /*000c*/ 	.word	0x00000000
        /*0010*/ 	.short	0x0005
        /*0012*/ 	.short	0x0020
        /*0014*/ 	.byte	0x00, 0xf0, 0x11, 0x00


	//----- nvinfo : EIATTR_KPARAM_INFO
	.align		4
.L_9:
        /*0018*/ 	.byte	0x04, 0x17
        /*001a*/ 	.short	(.L_11 - .L_10)
.L_10:
        /*001c*/ 	.word	0x00000000
        /*0020*/ 	.short	0x0004
        /*0022*/ 	.short	0x001c
        /*0024*/ 	.byte	0x00, 0xf0, 0x11, 0x00


	//----- nvinfo : EIATTR_KPARAM_INFO
	.align		4
.L_11:
        /*0028*/ 	.byte	0x04, 0x17
        /*002a*/ 	.short	(.L_13 - .L_12)
.L_12:
        /*002c*/ 	.word	0x00000000
        /*0030*/ 	.short	0x0003
        /*0032*/ 	.short	0x0018
        /*0034*/ 	.byte	0x00, 0xf0, 0x11, 0x00


	//----- nvinfo : EIATTR_KPARAM_INFO
	.align		4
.L_13:
        /*0038*/ 	.byte	0x04, 0x17
        /*003a*/ 	.short	(.L_15 - .L_14)
.L_14:
        /*003c*/ 	.word	0x00000000
        /*0040*/ 	.short	0x0002
        /*0042*/ 	.short	0x0010
        /*0044*/ 	.byte	0x00, 0xf5, 0x21, 0x00


	//----- nvinfo : EIATTR_KPARAM_INFO
	.align		4
.L_15:
        /*0048*/ 	.byte	0x04, 0x17
        /*004a*/ 	.short	(.L_17 - .L_16)
.L_16:
        /*004c*/ 	.word	0x00000000
        /*0050*/ 	.short	0x0001
        /*0052*/ 	.short	0x0008
        /*0054*/ 	.byte	0x00, 0xf5, 0x21, 0x00


	//----- nvinfo : EIATTR_KPARAM_INFO
	.align		4
.L_17:
        /*0058*/ 	.byte	0x04, 0x17
        /*005a*/ 	.short	(.L_19 - .L_18)
.L_18:
        /*005c*/ 	.word	0x00000000
        /*0060*/ 	.short	0x0000
        /*0062*/ 	.short	0x0000
        /*0064*/ 	.byte	0x00, 0xf5, 0x21, 0x00


	//----- nvinfo : EIATTR_SPARSE_MMA_MASK
	.align		4
.L_19:
        /*0068*/ 	.byte	0x03, 0x50
        /*006a*/ 	.short	0x0000


	//----- nvinfo : EIATTR_MAXREG_COUNT
	.align		4
        /*006c*/ 	.byte	0x03, 0x1b
        /*006e*/ 	.short	0x00ff


	//----- nvinfo : EIATTR_MERCURY_ISA_VERSION
	.align		4
        /*0070*/ 	.byte	0x03, 0x5f
        /*0072*/ 	.short	0x0101


	//----- nvinfo : EIATTR_VRC_CTA_INIT_COUNT
	.align		4
        /*0074*/ 	.byte	0x02, 0x4a
	.zero		1
	.zero		1


	//----- nvinfo : EIATTR_EXIT_INSTR_OFFSETS
	.align		4
        /*0078*/ 	.byte	0x04, 0x1c
        /*007a*/ 	.short	(.L_21 - .L_20)


	//   ....[0]....
.L_20:
        /*007c*/ 	.word	0x00000e10


	//----- nvinfo : EIATTR_CRS_STACK_SIZE
	.align		4
.L_21:
        /*0080*/ 	.byte	0x04, 0x1e
        /*0082*/ 	.short	(.L_23 - .L_22)
.L_22:
        /*0084*/ 	.word	0x00000000


	//----- nvinfo : EIATTR_CBANK_PARAM_SIZE
	.align		4
.L_23:
        /*0088*/ 	.byte	0x03, 0x19
        /*008a*/ 	.short	0x0024


	//----- nvinfo : EIATTR_PARAM_CBANK
	.align		4
        /*008c*/ 	.byte	0x04, 0x0a
        /*008e*/ 	.short	(.L_25 - .L_24)
	.align		4
.L_24:
        /*0090*/ 	.word	index@(.nv.constant0._Z14kernel_columnsPKfS0_Pfiii)
        /*0094*/ 	.short	0x0380
        /*0096*/ 	.short	0x0024


	//----- nvinfo : EIATTR_SW_WAR
	.align		4
.L_25:
        /*0098*/ 	.byte	0x04, 0x36
        /*009a*/ 	.short	(.L_27 - .L_26)
.L_26:
        /*009c*/ 	.word	0x00000008
.L_27:


//--------------------- .nv.callgraph             --------------------------
	.section	.nv.callgraph,"",@"SHT_CUDA_CALLGRAPH"
	.align	4
	.sectionentsize	8
	.align		4
        /*0000*/ 	.word	0x00000000
	.align		4
        /*0004*/ 	.word	0xffffffff
	.align		4
        /*0008*/ 	.word	0x00000000
	.align		4
        /*000c*/ 	.word	0xfffffffe
	.align		4
        /*0010*/ 	.word	0x00000000
	.align		4
        /*0014*/ 	.word	0xfffffffd
	.align		4
        /*0018*/ 	.word	0x00000000
	.align		4
        /*001c*/ 	.word	0xfffffffc


//--------------------- .text._Z14kernel_columnsPKfS0_Pfiii --------------------------
	.section	.text._Z14kernel_columnsPKfS0_Pfiii,"ax",@progbits
	.align	128
        .global         _Z14kernel_columnsPKfS0_Pfiii
        .type           _Z14kernel_columnsPKfS0_Pfiii,@function
        .size           _Z14kernel_columnsPKfS0_Pfiii,(.L_x_7 - _Z14kernel_columnsPKfS0_Pfiii)
        .other          _Z14kernel_columnsPKfS0_Pfiii,@"STO_CUDA_ENTRY STV_DEFAULT"
_Z14kernel_columnsPKfS0_Pfiii:
.text._Z14kernel_columnsPKfS0_Pfiii:
[----:B------:R-:W-:Y:S01]  /*0000*/  LDC R1, c[0x0][0x37c] ;  /* 0x0000df00ff017b82 */ /* 0x000fe20000000800 */
[----:B------:R-:W0:Y:S01]  /*0010*/  S2R R2, SR_TID.Y ;  /* 0x0000000000027919 */ /* 0x000e220000002200 */
[----:B------:R-:W1:Y:S01]  /*0020*/  LDCU UR7, c[0x0][0x3a0] ;  /* 0x00007400ff0777ac */ /* 0x000e620008000800 */
[----:B------:R-:W0:Y:S01]  /*0030*/  S2R R5, SR_CTAID.Y ;  /* 0x0000000000057919 */ /* 0x000e220000002600 */
[----:B------:R-:W2:Y:S01]  /*0040*/  LDCU UR5, c[0x0][0x360] ;  /* 0x00006c00ff0577ac */ /* 0x000ea20008000800 */
[----:B------:R-:W3:Y:S01]  /*0050*/  S2R R3, SR_TID.X ;  /* 0x0000000000037919 */ /* 0x000ee20000002100 */
[----:B------:R-:W0:Y:S01]  /*0060*/  LDCU UR6, c[0x0][0x364] ;  /* 0x00006c80ff0677ac */ /* 0x000e220008000800 */
[----:B------:R-:W3:Y:S01]  /*0070*/  S2R R0, SR_CTAID.X ;  /* 0x0000000000007919 */ /* 0x000ee20000002500 */
[----:B------:R-:W2:Y:S01]  /*0080*/  LDCU UR4, c[0x0][0x370] ;  /* 0x00006e00ff0477ac */ /* 0x000ea20008000800 */
[----:B------:R-:W4:Y:S01]  /*0090*/  LDCU.64 UR8, c[0x0][0x358] ;  /* 0x00006b00ff0877ac */ /* 0x000f220008000a00 */
[----:B-1----:R-:W-:-:S02]  /*00a0*/  UISETP.GE.AND UP0, UPT, UR7, URZ, UPT ;  /* 0x000000ff0700728c */ /* 0x002fc4000bf06270 */
[----:B--2---:R-:W-:Y:S01]  /*00b0*/  UIMAD UR4, UR5, UR4, URZ ;  /* 0x00000004050472a4 */ /* 0x004fe2000f8e02ff */
[----:B0-----:R-:W-:-:S05]  /*00c0*/  IMAD R2, R5, UR6, R2 ;  /* 0x0000000605027c24 */ /* 0x001fca000f8e0202 */
[----:B------:R-:W-:Y:S02]  /*00d0*/  IMAD R4, R2, UR4, RZ ;  /* 0x0000000402047c24 */ /* 0x000fe4000f8e02ff */
[----:B---3--:R-:W-:Y:S02]  /*00e0*/  IMAD R3, R0, UR5, R3 ;  /* 0x0000000500037c24 */ /* 0x008fe4000f8e0203 */
[----:B------:R-:W-:Y:S01]  /*00f0*/  HFMA2 R0, -RZ, RZ, 0, 0 ;  /* 0x00000000ff007431 */ /* 0x000fe200000001ff */
[----:B----4-:R-:W-:Y:S06]  /*0100*/  BRA.U !UP0, `(.L_x_0) ;  /* 0x0000000d08307547 */ /* 0x010fec000b800000 */
[----:B------:R-:W-:Y:S01]  /*0110*/  UISETP.GE.U32.AND UP0, UPT, UR7, 0x4, UPT ;  /* 0x000000040700788c */ /* 0x000fe2000bf06070 */
[----:B------:R-:W-:Y:S01]  /*0120*/  MOV R0, RZ ;  /* 0x000000ff00007202 */ /* 0x000fe20000000f00 */
[----:B------:R-:W-:-:S07]  /*0130*/  UIADD3 UR4, UPT, UPT, -UR7, URZ, URZ ;  /* 0x000000ff07047290 */ /* 0x000fce000fffe1ff */
[----:B------:R-:W-:Y:S05]  /*0140*/  BRA.U !UP0, `(.L_x_1) ;  /* 0x0000000508a47547 */ /* 0x000fea000b800000 */
[----:B------:R-:W0:Y:S01]  /*0150*/  LDC R5, c[0x0][0x398] ;  /* 0x0000e600ff057b82 */ /* 0x000e220000000800 */
[----:B------:R-:W-:Y:S01]  /*0160*/  VIADD R8, R2, -UR7 ;  /* 0x8000000702087c36 */ /* 0x000fe20008000000 */
[----:B------:R-:W-:Y:S01]  /*0170*/  USHF.L.U32 UR6, UR7, 0x1, URZ ;  /* 0x0000000107067899 */ /* 0x000fe200080006ff */
[----:B------:R-:W-:Y:S01]  /*0180*/  MOV R0, RZ ;  /* 0x000000ff00007202 */ /* 0x000fe20000000f00 */
[----:B------:R-:W-:Y:S01]  /*0190*/  UIADD3 UR5, UPT, UPT, -UR7, 0x3, URZ ;  /* 0x0000000307057890 */ /* 0x000fe2000fffe1ff */
[C---:B------:R-:W-:Y:S01]  /*01a0*/  VIADD R16, R8.reuse, 0x3 ;  /* 0x0000000308107836 */ /* 0x040fe20000000000 */
[C---:B------:R-:W-:Y:S01]  /*01b0*/  IADD3 R14, PT, PT, R8.reuse, 0x2, RZ ;  /* 0x00000002080e7810 */ /* 0x040fe20007ffe0ff */
[C---:B------:R-:W-:Y:S01]  /*01c0*/  VIADD R24, R8.reuse, 0x6 ;  /* 0x0000000608187836 */ /* 0x040fe20000000000 */
[----:B------:R-:W1:Y:S01]  /*01d0*/  LDC R6, c[0x0][0x398] ;  /* 0x0000e600ff067b82 */ /* 0x000e620000000800 */
[C---:B------:R-:W-:Y:S01]  /*01e0*/  IADD3 R18, PT, PT, R8.reuse, 0x4, RZ ;  /* 0x0000000408127810 */ /* 0x040fe20007ffe0ff */
[----:B------:R-:W-:Y:S01]  /*01f0*/  ULOP3.LUT UR4, UR6, 0xfffffff8, URZ, 0xc0, !UPT ;  /* 0xfffffff806047892 */ /* 0x000fe2000f8ec0ff */
[C---:B------:R-:W-:Y:S01]  /*0200*/  IADD3 R22, PT, PT, R8.reuse, 0x5, RZ ;  /* 0x0000000508167810 */ /* 0x040fe20007ffe0ff */
[----:B------:R-:W2:Y:S01]  /*0210*/  LDCU UR10, c[0x0][0x39c] ;  /* 0x00007380ff0a77ac */ /* 0x000ea20008000800 */
[----:B------:R-:W-:-:S02]  /*0220*/  IADD3 R26, PT, PT, R8, 0x7, RZ ;  /* 0x00000007081a7810 */ /* 0x000fc40007ffe0ff */
[----:B------:R-:W-:Y:S01]  /*0230*/  MOV R20, UR6 ;  /* 0x0000000600147c02 */ /* 0x000fe20008000f00 */
[----:B------:R-:W3:Y:S01]  /*0240*/  LDC.64 R10, c[0x0][0x380] ;  /* 0x0000e000ff0a7b82 */ /* 0x000ee20000000a00 */
[----:B------:R-:W-:Y:S01]  /*0250*/  UIADD3 UR4, UPT, UPT, -UR4, URZ, URZ ;  /* 0x000000ff04047290 */ /* 0x000fe2000fffe1ff */
[-C--:B0-----:R-:W-:Y:S02]  /*0260*/  IMAD R12, R8, R5.reuse, R5 ;  /* 0x00000005080c7224 */ /* 0x081fe400078e0205 */
[-CC-:B------:R-:W-:Y:S02]  /*0270*/  IMAD R27, R14, R5.reuse, R3.reuse ;  /* 0x000000050e1b7224 */ /* 0x180fe400078e0203 */
[-CC-:B------:R-:W-:Y:S02]  /*0280*/  IMAD R7, R16, R5.reuse, R3.reuse ;  /* 0x0000000510077224 */ /* 0x180fe400078e0203 */
[-CC-:B------:R-:W-:Y:S02]  /*0290*/  IMAD R9, R18, R5.reuse, R3.reuse ;  /* 0x0000000512097224 */ /* 0x180fe400078e0203 */
[----:B------:R-:W-:-:S02]  /*02a0*/  IMAD R21, R22, R5, R3 ;  /* 0x0000000516157224 */ /* 0x000fc400078e0203 */
[-CC-:B------:R-:W-:Y:S02]  /*02b0*/  IMAD R23, R24, R5.reuse, R3.reuse ;  /* 0x0000000518177224 */ /* 0x180fe400078e0203 */
[-CC-:B------:R-:W-:Y:S02]  /*02c0*/  IMAD R25, R26, R5.reuse, R3.reuse ;  /* 0x000000051a197224 */ /* 0x180fe400078e0203 */
[----:B------:R-:W-:Y:S02]  /*02d0*/  IMAD R5, R8, R5, R3 ;  /* 0x0000000508057224 */ /* 0x000fe400078e0203 */
[----:B-123--:R-:W-:-:S07]  /*02e0*/  IMAD.IADD R29, R3, 0x1, R12 ;  /* 0x00000001031d7824 */ /* 0x00efce00078e020c */
.L_x_2:
[----:B------:R-:W-:Y:S01]  /*02f0*/  ISETP.GE.AND P3, PT, R8, UR10, PT ;  /* 0x0000000a08007c0c */ /* 0x000fe2000bf66270 */
[----:B------:R-:W-:-:S03]  /*0300*/  IMAD.WIDE R12, R20, 0x4, R10 ;  /* 0x00000004140c7825 */ /* 0x000fc600078e020a */
[----:B------:R-:W-:-:S13]  /*0310*/  ISETP.LT.OR P3, PT, R8, RZ, P3 ;  /* 0x000000ff0800720c */ /* 0x000fda0001f61670 */
[----:B------:R-:W0:Y:S01]  /*0320*/  @!P3 LDC.64 R14, c[0x0][0x388] ;  /* 0x0000e200ff0ebb82 */ /* 0x000e220000000a00 */
[----:B------:R-:W2:Y:S01]  /*0330*/  @!P3 LDG.E R17, desc[UR8][R12.64] ;  /* 0x000000080c11b981 */ /* 0x000ea2000c1e1900 */
[----:B0-----:R-:W-:-:S05]  /*0340*/  @!P3 IMAD.WIDE R14, R5, 0x4, R14 ;  /* 0x00000004050eb825 */ /* 0x001fca00078e020e */
[----:B------:R0:W2:Y:S01]  /*0350*/  @!P3 LDG.E R16, desc[UR8][R14.64] ;  /* 0x000000080e10b981 */ /* 0x0000a2000c1e1900 */
[C---:B------:R-:W-:Y:S02]  /*0360*/  IADD3 R18, PT, PT, R8.reuse, 0x1, RZ ;  /* 0x0000000108127810 */ /* 0x040fe40007ffe0ff */
[----:B------:R-:W-:Y:S02]  /*0370*/  IADD3 R19, PT, PT, R8, 0x2, RZ ;  /* 0x0000000208137810 */ /* 0x000fe40007ffe0ff */
[C---:B------:R-:W-:Y:S02]  /*0380*/  ISETP.GE.AND P2, PT, R18.reuse, UR10, PT ;  /* 0x0000000a12007c0c */ /* 0x040fe4000bf46270 */
[C---:B------:R-:W-:Y:S02]  /*0390*/  ISETP.GE.AND P1, PT, R19.reuse, UR10, PT ;  /* 0x0000000a13007c0c */ /* 0x040fe4000bf26270 */
[----:B------:R-:W-:Y:S01]  /*03a0*/  ISETP.LT.OR P2, PT, R18, RZ, P2 ;  /* 0x000000ff1200720c */ /* 0x000fe20001741670 */
[----:B------:R-:W-:Y:S01]  /*03b0*/  VIADD R18, R8, 0x3 ;  /* 0x0000000308127836 */ /* 0x000fe20000000000 */
[----:B------:R-:W-:-:S04]  /*03c0*/  ISETP.LT.OR P1, PT, R19, RZ, P1 ;  /* 0x000000ff1300720c */ /* 0x000fc80000f21670 */
[----:B------:R-:W-:-:S04]  /*03d0*/  ISETP.GE.AND P0, PT, R18, UR10, PT ;  /* 0x0000000a12007c0c */ /* 0x000fc8000bf06270 */
[----:B------:R-:W-:-:S03]  /*03e0*/  ISETP.LT.OR P0, PT, R18, RZ, P0 ;  /* 0x000000ff1200720c */ /* 0x000fc60000701670 */
[----:B------:R-:W1:Y:S01]  /*03f0*/  @!P2 LDC.64 R18, c[0x0][0x388] ;  /* 0x0000e200ff12ab82 */ /* 0x000e620000000a00 */
[----:B------:R-:W3:Y:S04]  /*0400*/  @!P2 LDG.E R22, desc[UR8][R12.64+-0x4] ;  /* 0xfffffc080c16a981 */ /* 0x000ee8000c1e1900 */
[----:B------:R-:W4:Y:S03]  /*0410*/  @!P1 LDG.E R24, desc[UR8][R12.64+-0x8] ;  /* 0xfffff8080c189981 */ /* 0x000f26000c1e1900 */
[----:B0-----:R-:W0:Y:S02]  /*0420*/  @!P1 LDC.64 R14, c[0x0][0x388] ;  /* 0x0000e200ff0e9b82 */ /* 0x001e240000000a00 */
[----:B------:R-:W5:Y:S01]  /*0430*/  @!P0 LDG.E R26, desc[UR8][R12.64+-0xc] ;  /* 0xfffff4080c1a8981 */ /* 0x000f62000c1e1900 */
[----:B-1----:R-:W-:-:S06]  /*0440*/  @!P2 IMAD.WIDE R18, R29, 0x4, R18 ;  /* 0x000000041d12a825 */ /* 0x002fcc00078e0212 */
[----:B------:R-:W3:Y:S01]  /*0450*/  @!P2 LDG.E R19, desc[UR8][R18.64] ;  /* 0x000000081213a981 */ /* 0x000ee2000c1e1900 */
[----:B0-----:R-:W-:-:S06]  /*0460*/  @!P1 IMAD.WIDE R14, R27, 0x4, R14 ;  /* 0x000000041b0e9825 */ /* 0x001fcc00078e020e */
[----:B------:R0:W4:Y:S01]  /*0470*/  @!P1 LDG.E R15, desc[UR8][R14.64] ;  /* 0x000000080e0f9981 */ /* 0x000122000c1e1900 */
[----:B--2---:R-:W-:Y:S02]  /*0480*/  @!P3 FFMA R0, R16, R17, R0 ;  /* 0x000000111000b223 */ /* 0x004fe40000000000 */
[----:B------:R-:W1:Y:S02]  /*0490*/  @!P0 LDC.64 R16, c[0x0][0x388] ;  /* 0x0000e200ff108b82 */ /* 0x000e640000000a00 */
[----:B-1----:R-:W-:-:S06]  /*04a0*/  @!P0 IMAD.WIDE R16, R7, 0x4, R16 ;  /* 0x0000000407108825 */ /* 0x002fcc00078e0210 */
[----:B------:R-:W5:Y:S01]  /*04b0*/  @!P0 LDG.E R17, desc[UR8][R16.64] ;  /* 0x0000000810118981 */ /* 0x000f62000c1e1900 */
[----:B------:R-:W-:-:S04]  /*04c0*/  IADD3 R28, PT, PT, R8, 0x4, RZ ;  /* 0x00000004081c7810 */ /* 0x000fc80007ffe0ff */
[----:B------:R-:W-:Y:S01]  /*04d0*/  ISETP.GE.AND P3, PT, R28, UR10, PT ;  /* 0x0000000a1c007c0c */ /* 0x000fe2000bf66270 */
[----:B0-----:R-:W-:-:S03]  /*04e0*/  VIADD R14, R8, 0x6 ;  /* 0x00000006080e7836 */ /* 0x001fc60000000000 */
[----:B------:R-:W-:Y:S02]  /*04f0*/  ISETP.LT.OR P3, PT, R28, RZ, P3 ;  /* 0x000000ff1c00720c */ /* 0x000fe40001f61670 */
[----:B------:R-:W-:Y:S02]  /*0500*/  ISETP.GE.AND P5, PT, R14, UR10, PT ;  /* 0x0000000a0e007c0c */ /* 0x000fe4000bfa6270 */
[----:B------:R-:W-:Y:S02]  /*0510*/  IADD3 R28, PT, PT, R8, 0x5, RZ ;  /* 0x00000005081c7810 */ /* 0x000fe40007ffe0ff */
[----:B------:R-:W-:Y:S01]  /*0520*/  ISETP.LT.OR P5, PT, R14, RZ, P5 ;  /* 0x000000ff0e00720c */ /* 0x000fe20002fa1670 */
[----:B---3--:R-:W-:Y:S01]  /*0530*/  @!P2 FFMA R0, R19, R22, R0 ;  /* 0x000000161300a223 */ /* 0x008fe20000000000 */
[----:B------:R-:W-:-:S03]  /*0540*/  ISETP.GE.AND P4, PT, R28, UR10, PT ;  /* 0x0000000a1c007c0c */ /* 0x000fc6000bf86270 */
[----:B----4-:R-:W-:-:S08]  /*0550*/  @!P1 FFMA R0, R15, R24, R0 ;  /* 0x000000180f009223 */ /* 0x010fd00000000000 */
[----:B------:R-:W0:Y:S01]  /*0560*/  @!P5 LDC.64 R18, c[0x0][0x388] ;  /* 0x0000e200ff12db82 */ /* 0x000e220000000a00 */
[----:B------:R-:W-:Y:S01]  /*0570*/  ISETP.LT.OR P4, PT, R28, RZ, P4 ;  /* 0x000000ff1c00720c */ /* 0x000fe20002781670 */
[----:B------:R-:W2:Y:S01]  /*0580*/  @!P5 LDG.E R24, desc[UR8][R12.64+-0x18] ;  /* 0xffffe8080c18d981 */ /* 0x000ea2000c1e1900 */
[----:B------:R-:W-:-:S03]  /*0590*/  IADD3 R22, PT, PT, R8, 0x7, RZ ;  /* 0x0000000708167810 */ /* 0x000fc60007ffe0ff */
[----:B------:R-:W3:Y:S02]  /*05a0*/  @!P3 LDG.E R28, desc[UR8][R12.64+-0x10] ;  /* 0xfffff0080c1cb981 */ /* 0x000ee4000c1e1900 */
[----:B------:R-:W1:Y:S02]  /*05b0*/  @!P3 LDC.64 R14, c[0x0][0x388] ;  /* 0x0000e200ff0ebb82 */ /* 0x000e640000000a00 */
[----:B-1----:R-:W-:-:S04]  /*05c0*/  @!P3 IMAD.WIDE R14, R9, 0x4, R14 ;  /* 0x00000004090eb825 */ /* 0x002fc800078e020e */
[----:B0-----:R-:W-:-:S06]  /*05d0*/  @!P5 IMAD.WIDE R18, R23, 0x4, R18 ;  /* 0x000000041712d825 */ /* 0x001fcc00078e0212 */
[----:B------:R-:W2:Y:S01]  /*05e0*/  @!P5 LDG.E R19, desc[UR8][R18.64] ;  /* 0x000000081213d981 */ /* 0x000ea2000c1e1900 */
[----:B-----5:R-:W-:Y:S01]  /*05f0*/  @!P0 FFMA R0, R17, R26, R0 ;  /* 0x0000001a11008223 */ /* 0x020fe20000000000 */
[C---:B------:R-:W-:Y:S01]  /*0600*/  ISETP.GE.AND P0, PT, R22.reuse, UR10, PT ;  /* 0x0000000a16007c0c */ /* 0x040fe2000bf06270 */
[----:B------:R-:W0:Y:S01]  /*0610*/  @!P4 LDC.64 R16, c[0x0][0x388] ;  /* 0x0000e200ff10cb82 */ /* 0x000e220000000a00 */
[----:B------:R-:W4:Y:S02]  /*0620*/  @!P4 LDG.E R26, desc[UR8][R12.64+-0x14] ;  /* 0xffffec080c1ac981 */ /* 0x000f24000c1e1900 */
[----:B------:R-:W-:Y:S02]  /*0630*/  ISETP.LT.OR P0, PT, R22, RZ, P0 ;  /* 0x000000ff1600720c */ /* 0x000fe40000701670 */
[----:B------:R1:W3:Y:S11]  /*0640*/  @!P3 LDG.E R22, desc[UR8][R14.64] ;  /* 0x000000080e16b981 */ /* 0x0002f6000c1e1900 */
[----:B-1----:R-:W1:Y:S01]  /*0650*/  @!P0 LDC.64 R14, c[0x0][0x388] ;  /* 0x0000e200ff0e8b82 */ /* 0x002e620000000a00 */
[----:B0-----:R-:W-:-:S06]  /*0660*/  @!P4 IMAD.WIDE R16, R21, 0x4, R16 ;  /* 0x000000041510c825 */ /* 0x001fcc00078e0210 */
[----:B------:R-:W4:Y:S01]  /*0670*/  @!P4 LDG.E R17, desc[UR8][R16.64] ;  /* 0x000000081011c981 */ /* 0x000f22000c1e1900 */
[----:B-1----:R-:W-:-:S03]  /*0680*/  @!P0 IMAD.WIDE R14, R25, 0x4, R14 ;  /* 0x00000004190e8825 */ /* 0x002fc600078e020e */
[----:B------:R-:W5:Y:S04]  /*0690*/  @!P0 LDG.E R16, desc[UR8][R12.64+-0x1c] ;  /* 0xffffe4080c108981 */ /* 0x000f68000c1e1900 */
[----:B------:R-:W5:Y:S01]  /*06a0*/  @!P0 LDG.E R15, desc[UR8][R14.64] ;  /* 0x000000080e0f8981 */ /* 0x000f62000c1e1900 */
[----:B------:R-:W-:-:S04]  /*06b0*/  UIADD3 UR4, UPT, UPT, UR4, 0x8, URZ ;  /* 0x0000000804047890 */ /* 0x000fc8000fffe0ff */
[----:B------:R-:W-:Y:S01]  /*06c0*/  UISETP.NE.AND UP0, UPT, UR4, URZ, UPT ;  /* 0x000000ff0400728c */ /* 0x000fe2000bf05270 */
[----:B------:R-:W-:Y:S01]  /*06d0*/  IADD3 R20, PT, PT, R20, -0x8, RZ ;  /* 0xfffffff814147810 */ /* 0x000fe20007ffe0ff */
[----:B------:R-:W-:Y:S01]  /*06e0*/  IMAD R5, R6, 0x8, R5 ;  /* 0x0000000806057824 */ /* 0x000fe200078e0205 */
[----:B------:R-:W-:Y:S01]  /*06f0*/  IADD3 R8, PT, PT, R8, 0x8, RZ ;  /* 0x0000000808087810 */ /* 0x000fe20007ffe0ff */
[C---:B------:R-:W-:Y:S01]  /*0700*/  IMAD R9, R6.reuse, 0x8, R9 ;  /* 0x0000000806097824 */ /* 0x040fe200078e0209 */
[C---:B------:R-:W-:Y:S02]  /*0710*/  LEA R29, R6.reuse, R29, 0x3 ;  /* 0x0000001d061d7211 */ /* 0x040fe400078e18ff */
[C---:B------:R-:W-:Y:S02]  /*0720*/  LEA R27, R6.reuse, R27, 0x3 ;  /* 0x0000001b061b7211 */ /* 0x040fe400078e18ff */
[C---:B------:R-:W-:Y:S02]  /*0730*/  LEA R7, R6.reuse, R7, 0x3 ;  /* 0x0000000706077211 */ /* 0x040fe400078e18ff */
[----:B------:R-:W-:-:S02]  /*0740*/  LEA R21, R6, R21, 0x3 ;  /* 0x0000001506157211 */ /* 0x000fc400078e18ff */
[C---:B------:R-:W-:Y:S02]  /*0750*/  LEA R23, R6.reuse, R23, 0x3 ;  /* 0x0000001706177211 */ /* 0x040fe400078e18ff */
[----:B------:R-:W-:Y:S01]  /*0760*/  LEA R25, R6, R25, 0x3 ;  /* 0x0000001906197211 */ /* 0x000fe200078e18ff */
[----:B------:R-:W-:Y:S01]  /*0770*/  UIADD3 UR5, UPT, UPT, UR5, 0x8, URZ ;  /* 0x0000000805057890 */ /* 0x000fe2000fffe0ff */
[----:B---3--:R-:W-:-:S04]  /*0780*/  @!P3 FFMA R0, R22, R28, R0 ;  /* 0x0000001c1600b223 */ /* 0x008fc80000000000 */
[----:B----4-:R-:W-:-:S04]  /*0790*/  @!P4 FFMA R0, R17, R26, R0 ;  /* 0x0000001a1100c223 */ /* 0x010fc80000000000 */
[----:B--2---:R-:W-:-:S04]  /*07a0*/  @!P5 FFMA R0, R19, R24, R0 ;  /* 0x000000181300d223 */ /* 0x004fc80000000000 */
[----:B-----5:R-:W-:Y:S01]  /*07b0*/  @!P0 FFMA R0, R15, R16, R0 ;  /* 0x000000100f008223 */ /* 0x020fe20000000000 */
[----:B------:R-:W-:Y:S06]  /*07c0*/  BRA.U UP0, `(.L_x_2) ;  /* 0xfffffff900c87547 */ /* 0x000fec000b83ffff */
[----:B------:R-:W-:-:S12]  /*07d0*/  UIADD3 UR4, UPT, UPT, UR5, -0x3, URZ ;  /* 0xfffffffd05047890 */ /* 0x000fd8000fffe0ff */
.L_x_1:
[----:B------:R-:W0:Y:S01]  /*07e0*/  LDC R5, c[0x0][0x3a0] ;  /* 0x0000e800ff057b82 */ /* 0x000e220000000800 */
[----:B------:R-:W1:Y:S01]  /*07f0*/  LDCU UR6, c[0x0][0x39c] ;  /* 0x00007380ff0677ac */ /* 0x000e620008000800 */
[C---:B0-----:R-:W-:Y:S01]  /*0800*/  IMAD.SHL.U32 R6, R5.reuse, 0x2, RZ ;  /* 0x0000000205067824 */ /* 0x041fe200078e00ff */
[----:B------:R-:W-:-:S04]  /*0810*/  LOP3.LUT R7, R5, 0x1, RZ, 0xc0, !PT ;  /* 0x0000000105077812 */ /* 0x000fc800078ec0ff */
[----:B------:R-:W-:Y:S02]  /*0820*/  LOP3.LUT R6, R6, 0x6, RZ, 0xc0, !PT ;  /* 0x0000000606067812 */ /* 0x000fe400078ec0ff */
[----:B------:R-:W-:Y:S02]  /*0830*/  ISETP.NE.U32.AND P3, PT, R7, 0x1, PT ;  /* 0x000000010700780c */ /* 0x000fe40003f65070 */
[----:B------:R-:W-:-:S13]  /*0840*/  ISETP.GE.U32.AND P0, PT, R6, 0x3, PT ;  /* 0x000000030600780c */ /* 0x000fda0003f06070 */
[----:B-1----:R-:W-:Y:S05]  /*0850*/  @!P0 BRA `(.L_x_3) ;  /* 0x0000000000b48947 */ /* 0x002fea0003800000 */
[----:B------:R-:W0:Y:S01]  /*0860*/  LDCU UR5, c[0x0][0x39c] ;  /* 0x00007380ff0577ac */ /* 0x000e220008000800 */
[----:B------:R-:W-:Y:S01]  /*0870*/  IADD3 R20, PT, PT, R2, UR4, RZ ;  /* 0x0000000402147c10 */ /* 0x000fe2000fffe0ff */
[----:B------:R-:W1:Y:S01]  /*0880*/  LDC.64 R14, c[0x0][0x380] ;  /* 0x0000e000ff0e7b82 */ /* 0x000e620000000a00 */
[----:B------:R-:W-:Y:S02]  /*0890*/  IADD3 R21, PT, PT, R5, -UR4, RZ ;  /* 0x8000000405157c10 */ /* 0x000fe4000fffe0ff */
[C---:B------:R-:W-:Y:S01]  /*08a0*/  IADD3 R22, PT, PT, R20.reuse, 0x1, RZ ;  /* 0x0000000114167810 */ /* 0x040fe20007ffe0ff */
[C---:B------:R-:W-:Y:S01]  /*08b0*/  VIADD R17, R20.reuse, 0x3 ;  /* 0x0000000314117836 */ /* 0x040fe20000000000 */
[C---:B------:R-:W-:Y:S02]  /*08c0*/  IADD3 R18, PT, PT, R20.reuse, 0x2, RZ ;  /* 0x0000000214127810 */ /* 0x040fe40007ffe0ff */
[----:B0-----:R-:W-:Y:S02]  /*08d0*/  ISETP.GE.AND P0, PT, R20, UR5, PT ;  /* 0x0000000514007c0c */ /* 0x001fe4000bf06270 */
[----:B------:R-:W-:-:S02]  /*08e0*/  ISETP.GE.AND P1, PT, R22, UR5, PT ;  /* 0x0000000516007c0c */ /* 0x000fc4000bf26270 */
[----:B------:R-:W-:Y:S02]  /*08f0*/  ISETP.LT.OR P0, PT, R20, RZ, P0 ;  /* 0x000000ff1400720c */ /* 0x000fe40000701670 */
[----:B------:R-:W-:Y:S02]  /*0900*/  ISETP.LT.OR P1, PT, R22, RZ, P1 ;  /* 0x000000ff1600720c */ /* 0x000fe40000f21670 */
[C---:B------:R-:W-:Y:S01]  /*0910*/  ISETP.GE.AND P2, PT, R18.reuse, UR5, PT ;  /* 0x0000000512007c0c */ /* 0x040fe2000bf46270 */
[----:B-1----:R-:W-:Y:S01]  /*0920*/  IMAD.WIDE R14, R21, 0x4, R14 ;  /* 0x00000004150e7825 */ /* 0x002fe200078e020e */
[C---:B------:R-:W-:Y:S02]  /*0930*/  ISETP.GE.AND P4, PT, R17.reuse, UR5, PT ;  /* 0x0000000511007c0c */ /* 0x040fe4000bf86270 */
[----:B------:R-:W-:Y:S02]  /*0940*/  ISETP.LT.OR P2, PT, R18, RZ, P2 ;  /* 0x000000ff1200720c */ /* 0x000fe40001741670 */
[----:B------:R-:W-:-:S03]  /*0950*/  ISETP.LT.OR P4, PT, R17, RZ, P4 ;  /* 0x000000ff1100720c */ /* 0x000fc60002781670 */
[----:B------:R-:W0:Y:S08]  /*0960*/  @!P0 LDC R23, c[0x0][0x398] ;  /* 0x0000e600ff178b82 */ /* 0x000e300000000800 */
[----:B------:R-:W1:Y:S08]  /*0970*/  @!P1 LDC R25, c[0x0][0x398] ;  /* 0x0000e600ff199b82 */ /* 0x000e700000000800 */
[----:B------:R-:W2:Y:S08]  /*0980*/  @!P0 LDC.64 R12, c[0x0][0x388] ;  /* 0x0000e200ff0c8b82 */ /* 0x000eb00000000a00 */
[----:B------:R-:W3:Y:S01]  /*0990*/  @!P1 LDC.64 R10, c[0x0][0x388] ;  /* 0x0000e200ff0a9b82 */ /* 0x000ee20000000a00 */
[----:B0-----:R-:W-:-:S07]  /*09a0*/  @!P0 IMAD R23, R20, R23, R3 ;  /* 0x0000001714178224 */ /* 0x001fce00078e0203 */
[----:B------:R-:W0:Y:S01]  /*09b0*/  @!P2 LDC R19, c[0x0][0x398] ;  /* 0x0000e600ff13ab82 */ /* 0x000e220000000800 */
[----:B-1----:R-:W-:-:S07]  /*09c0*/  @!P1 IMAD R25, R22, R25, R3 ;  /* 0x0000001916199224 */ /* 0x002fce00078e0203 */
[----:B------:R-:W1:Y:S01]  /*09d0*/  @!P2 LDC.64 R6, c[0x0][0x388] ;  /* 0x0000e200ff06ab82 */ /* 0x000e620000000a00 */
[----:B--2---:R-:W-:-:S06]  /*09e0*/  @!P0 IMAD.WIDE R12, R23, 0x4, R12 ;  /* 0x00000004170c8825 */ /* 0x004fcc00078e020c */
[----:B------:R-:W2:Y:S01]  /*09f0*/  @!P0 LDG.E R13, desc[UR8][R12.64] ;  /* 0x000000080c0d8981 */ /* 0x000ea2000c1e1900 */
[----:B------:R-:W4:Y:S01]  /*0a00*/  @!P4 LDC R16, c[0x0][0x398] ;  /* 0x0000e600ff10cb82 */ /* 0x000f220000000800 */
[----:B---3--:R-:W-:-:S06]  /*0a10*/  @!P1 IMAD.WIDE R10, R25, 0x4, R10 ;  /* 0x00000004190a9825 */ /* 0x008fcc00078e020a */
[----:B------:R-:W3:Y:S01]  /*0a20*/  @!P1 LDG.E R11, desc[UR8][R10.64] ;  /* 0x000000080a0b9981 */ /* 0x000ee2000c1e1900 */
[----:B------:R-:W5:Y:S01]  /*0a30*/  @!P4 LDC.64 R8, c[0x0][0x388] ;  /* 0x0000e200ff08cb82 */ /* 0x000f620000000a00 */
[----:B0-----:R-:W-:Y:S02]  /*0a40*/  @!P2 IMAD R19, R18, R19, R3 ;  /* 0x000000131213a224 */ /* 0x001fe400078e0203 */
[----:B------:R-:W2:Y:S02]  /*0a50*/  @!P0 LDG.E R18, desc[UR8][R14.64] ;  /* 0x000000080e128981 */ /* 0x000ea4000c1e1900 */
[----:B-1----:R-:W-:Y:S02]  /*0a60*/  @!P2 IMAD.WIDE R6, R19, 0x4, R6 ;  /* 0x000000041306a825 */ /* 0x002fe400078e0206 */
[----:B------:R-:W3:Y:S04]  /*0a70*/  @!P4 LDG.E R19, desc[UR8][R14.64+-0xc] ;  /* 0xfffff4080e13c981 */ /* 0x000ee8000c1e1900 */
[----:B------:R-:W3:Y:S01]  /*0a80*/  @!P2 LDG.E R7, desc[UR8][R6.64] ;  /* 0x000000080607a981 */ /* 0x000ee2000c1e1900 */
[----:B----4-:R-:W-:-:S03]  /*0a90*/  @!P4 IMAD R17, R17, R16, R3 ;  /* 0x000000101111c224 */ /* 0x010fc600078e0203 */
[----:B------:R-:W3:Y:S01]  /*0aa0*/  @!P1 LDG.E R16, desc[UR8][R14.64+-0x4] ;  /* 0xfffffc080e109981 */ /* 0x000ee2000c1e1900 */
[----:B-----5:R-:W-:-:S03]  /*0ab0*/  @!P4 IMAD.WIDE R8, R17, 0x4, R8 ;  /* 0x000000041108c825 */ /* 0x020fc600078e0208 */
[----:B------:R-:W4:Y:S04]  /*0ac0*/  @!P2 LDG.E R17, desc[UR8][R14.64+-0x8] ;  /* 0xfffff8080e11a981 */ /* 0x000f28000c1e1900 */
[----:B------:R-:W5:Y:S01]  /*0ad0*/  @!P4 LDG.E R9, desc[UR8][R8.64] ;  /* 0x000000080809c981 */ /* 0x000f62000c1e1900 */
[----:B------:R-:W-:Y:S01]  /*0ae0*/  UIADD3 UR4, UPT, UPT, UR4, 0x4, URZ ;  /* 0x0000000404047890 */ /* 0x000fe2000fffe0ff */
[----:B--2---:R-:W-:-:S04]  /*0af0*/  @!P0 FFMA R0, R13, R18, R0 ;  /* 0x000000120d008223 */ /* 0x004fc80000000000 */
[----:B---3--:R-:W-:-:S04]  /*0b00*/  @!P1 FFMA R0, R11, R16, R0 ;  /* 0x000000100b009223 */ /* 0x008fc80000000000 */
[----:B----4-:R-:W-:-:S04]  /*0b10*/  @!P2 FFMA R0, R7, R17, R0 ;  /* 0x000000110700a223 */ /* 0x010fc80000000000 */
[----:B-----5:R-:W-:-:S07]  /*0b20*/  @!P4 FFMA R0, R9, R19, R0 ;  /* 0x000000130900c223 */ /* 0x020fce0000000000 */
.L_x_3:
[----:B------:R-:W-:Y:S05]  /*0b30*/  @P3 BRA `(.L_x_4) ;  /* 0x0000000000643947 */ /* 0x000fea0003800000 */
[----:B------:R-:W0:Y:S01]  /*0b40*/  LDCU UR5, c[0x0][0x39c] ;  /* 0x00007380ff0577ac */ /* 0x000e220008000800 */
[----:B------:R-:W-:Y:S01]  /*0b50*/  IADD3 R14, PT, PT, R2, UR4, RZ ;  /* 0x00000004020e7c10 */ /* 0x000fe2000fffe0ff */
[----:B------:R-:W1:Y:S01]  /*0b60*/  LDC.64 R6, c[0x0][0x380] ;  /* 0x0000e000ff067b82 */ /* 0x000e620000000a00 */
[----:B------:R-:W-:Y:S02]  /*0b70*/  VIADD R15, R5, -UR4 ;  /* 0x80000004050f7c36 */ /* 0x000fe40008000000 */
[C---:B------:R-:W-:Y:S02]  /*0b80*/  IADD3 R12, PT, PT, R14.reuse, 0x1, RZ ;  /* 0x000000010e0c7810 */ /* 0x040fe40007ffe0ff */
[----:B0-----:R-:W-:Y:S02]  /*0b90*/  ISETP.GE.AND P0, PT, R14, UR5, PT ;  /* 0x000000050e007c0c */ /* 0x001fe4000bf06270 */
[----:B------:R-:W-:Y:S02]  /*0ba0*/  ISETP.GE.AND P1, PT, R12, UR5, PT ;  /* 0x000000050c007c0c */ /* 0x000fe4000bf26270 */
[----:B------:R-:W-:-:S02]  /*0bb0*/  ISETP.LT.OR P0, PT, R14, RZ, P0 ;  /* 0x000000ff0e00720c */ /* 0x000fc40000701670 */
[----:B------:R-:W-:Y:S01]  /*0bc0*/  ISETP.LT.OR P1, PT, R12, RZ, P1 ;  /* 0x000000ff0c00720c */ /* 0x000fe20000f21670 */
[----:B-1----:R-:W-:-:S10]  /*0bd0*/  IMAD.WIDE R6, R15, 0x4, R6 ;  /* 0x000000040f067825 */ /* 0x002fd400078e0206 */
[----:B------:R-:W0:Y:S08]  /*0be0*/  @!P0 LDC R13, c[0x0][0x398] ;  /* 0x0000e600ff0d8b82 */ /* 0x000e300000000800 */
[----:B------:R-:W1:Y:S08]  /*0bf0*/  @!P0 LDC.64 R10, c[0x0][0x388] ;  /* 0x0000e200ff0a8b82 */ /* 0x000e700000000a00 */
[----:B------:R-:W2:Y:S08]  /*0c00*/  @!P1 LDC R16, c[0x0][0x398] ;  /* 0x0000e600ff109b82 */ /* 0x000eb00000000800 */
[----:B------:R-:W3:Y:S01]  /*0c10*/  @!P1 LDC.64 R8, c[0x0][0x388] ;  /* 0x0000e200ff089b82 */ /* 0x000ee20000000a00 */
[----:B0-----:R-:W-:-:S04]  /*0c20*/  @!P0 IMAD R13, R14, R13, R3 ;  /* 0x0000000d0e0d8224 */ /* 0x001fc800078e0203 */
[----:B-1----:R-:W-:-:S06]  /*0c30*/  @!P0 IMAD.WIDE R10, R13, 0x4, R10 ;  /* 0x000000040d0a8825 */ /* 0x002fcc00078e020a */
[----:B------:R-:W4:Y:S01]  /*0c40*/  @!P0 LDG.E R11, desc[UR8][R10.64] ;  /* 0x000000080a0b8981 */ /* 0x000f22000c1e1900 */
[----:B--2---:R-:W-:-:S03]  /*0c50*/  @!P1 IMAD R13, R12, R16, R3 ;  /* 0x000000100c0d9224 */ /* 0x004fc600078e0203 */
[----:B------:R-:W4:Y:S01]  /*0c60*/  @!P0 LDG.E R12, desc[UR8][R6.64] ;  /* 0x00000008060c8981 */ /* 0x000f22000c1e1900 */
[----:B---3--:R-:W-:-:S03]  /*0c70*/  @!P1 IMAD.WIDE R8, R13, 0x4, R8 ;  /* 0x000000040d089825 */ /* 0x008fc600078e0208 */
[----:B------:R-:W2:Y:S04]  /*0c80*/  @!P1 LDG.E R13, desc[UR8][R6.64+-0x4] ;  /* 0xfffffc08060d9981 */ /* 0x000ea8000c1e1900 */
[----:B------:R-:W2:Y:S01]  /*0c90*/  @!P1 LDG.E R9, desc[UR8][R8.64] ;  /* 0x0000000808099981 */ /* 0x000ea2000c1e1900 */
[----:B------:R-:W-:Y:S01]  /*0ca0*/  UIADD3 UR4, UPT, UPT, UR4, 0x2, URZ ;  /* 0x0000000204047890 */ /* 0x000fe2000fffe0ff */
[----:B----4-:R-:W-:-:S04]  /*0cb0*/  @!P0 FFMA R0, R11, R12, R0 ;  /* 0x0000000c0b008223 */ /* 0x010fc80000000000 */
[----:B--2---:R-:W-:-:S07]  /*0cc0*/  @!P1 FFMA R0, R9, R13, R0 ;  /* 0x0000000d09009223 */ /* 0x004fce0000000000 */
.L_x_4:
[----:B------:R-:W-:Y:S01]  /*0cd0*/  IADD3 R2, PT, PT, R2, UR4, RZ ;  /* 0x0000000402027c10 */ /* 0x000fe2000fffe0ff */
[----:B------:R-:W-:Y:S03]  /*0ce0*/  BSSY.RECONVERGENT B0, `(.L_x_0) ;  /* 0x000000e000007945 */ /* 0x000fe60003800200 */
[----:B------:R-:W-:-:S04]  /*0cf0*/  ISETP.GE.AND P0, PT, R2, UR6, PT ;  /* 0x0000000602007c0c */ /* 0x000fc8000bf06270 */
[----:B------:R-:W-:-:S13]  /*0d00*/  ISETP.LT.OR P0, PT, R2, RZ, P0 ;  /* 0x000000ff0200720c */ /* 0x000fda0000701670 */
[----:B------:R-:W-:Y:S05]  /*0d10*/  @P0 BRA `(.L_x_5) ;  /* 0x0000000000280947 */ /* 0x000fea0003800000 */
[----:B------:R-:W0:Y:S01]  /*0d20*/  LDC.64 R8, c[0x0][0x380] ;  /* 0x0000e000ff087b82 */ /* 0x000e220000000a00 */
[----:B------:R-:W1:Y:S01]  /*0d30*/  LDCU UR5, c[0x0][0x398] ;  /* 0x00007300ff0577ac */ /* 0x000e620008000800 */
[----:B------:R-:W-:-:S06]  /*0d40*/  IADD3 R11, PT, PT, R5, -UR4, RZ ;  /* 0x80000004050b7c10 */ /* 0x000fcc000fffe0ff */
[----:B------:R-:W2:Y:S01]  /*0d50*/  LDC.64 R6, c[0x0][0x388] ;  /* 0x0000e200ff067b82 */ /* 0x000ea20000000a00 */
[----:B-1----:R-:W-:Y:S02]  /*0d60*/  IMAD R5, R2, UR5, R3 ;  /* 0x0000000502057c24 */ /* 0x002fe4000f8e0203 */
[----:B0-----:R-:W-:-:S06]  /*0d70*/  IMAD.WIDE R8, R11, 0x4, R8 ;  /* 0x000000040b087825 */ /* 0x001fcc00078e0208 */
[----:B------:R-:W3:Y:S01]  /*0d80*/  LDG.E R8, desc[UR8][R8.64] ;  /* 0x0000000808087981 */ /* 0x000ee2000c1e1900 */
[----:B--2---:R-:W-:-:S06]  /*0d90*/  IMAD.WIDE R6, R5, 0x4, R6 ;  /* 0x0000000405067825 */ /* 0x004fcc00078e0206 */
[----:B------:R-:W3:Y:S02]  /*0da0*/  LDG.E R7, desc[UR8][R6.64] ;  /* 0x0000000806077981 */ /* 0x000ee4000c1e1900 */
[----:B---3--:R-:W-:-:S07]  /*0db0*/  FFMA R0, R7, R8, R0 ;  /* 0x0000000807007223 */ /* 0x008fce0000000000 */
.L_x_5:
[----:B------:R-:W-:Y:S05]  /*0dc0*/  BSYNC.RECONVERGENT B0 ;  /* 0x0000000000007941 */ /* 0x000fea0003800200 */
.L_x_0:
[----:B------:R-:W0:Y:S01]  /*0dd0*/  LDC.64 R6, c[0x0][0x390] ;  /* 0x0000e400ff067b82 */ /* 0x000e220000000a00 */
[----:B------:R-:W-:-:S05]  /*0de0*/  IADD3 R3, PT, PT, R3, R4, RZ ;  /* 0x0000000403037210 */ /* 0x000fca0007ffe0ff */
[----:B0-----:R-:W-:-:S05]  /*0df0*/  IMAD.WIDE R2, R3, 0x4, R6 ;  /* 0x0000000403027825 */ /* 0x001fca00078e0206 */
[----:B------:R-:W-:Y:S01]  /*0e00*/  STG.E desc[UR8][R2.64], R0 ;  /* 0x0000000002007986 */ /* 0x000fe2000c101908 */
[----:B------:R-:W-:Y:S05]  /*0e10*/  EXIT ;  /* 0x000000000000794d */ /* 0x000fea0003800000 */
.L_x_6:
[----:B------:R-:W-:-:S00]  /*0e20*/  BRA `(.L_x_6) ;  /* 0xfffffffc00fc7947 */ /* 0x000fc0000383ffff */
[----:B------:R-:W-:-:S00]  /*0e30*/  NOP ;  /* 0x0000000000007918 */ /* 0x000fc00000000000 */
        /* <DEDUP_REMOVED lines=12> */
.L_x_7:


//--------------------- .nv.shared.reserved.0     --------------------------
	.section	.nv.shared.reserved.0,"aw",@nobits
	.weak		__nv_reservedSMEM_offset_0_alias
	.size		__nv_reservedSMEM_offset_0_alias, 0, 64
	.other		__nv_reservedSMEM_offset_0_alias,@"STO_CUDA_RESERVED_SHARED STV_DEFAULT"
__nv_reservedSMEM_offset_0_alias:
	.zero		0
	.zero		64


//--------------------- .nv.constant0._Z14kernel_columnsPKfS0_Pfiii --------------------------
	.section	.nv.constant0._Z14kernel_columnsPKfS0_Pfiii,"a",@progbits
	.sectionflags	@""
	.align	4
.nv.constant0._Z14kernel_columnsPKfS0_Pfiii:
	.zero		932


//--------------------- SYMBOLS --------------------------

	.type		.nv.reservedSmem.offset0,@object
	.size		.nv.reservedSmem.offset0,0x4
